//
// Generated by NVIDIA NVVM Compiler
//
// Compiler Build ID: CL-36424714
// Cuda compilation tools, release 13.0, V13.0.88
// Based on NVVM 20.0.0
//

.version 9.0
.target sm_100
.address_size 64

	// .globl	_Z10blurKernelPhS_ii
.global .align 4 .u32 BLUR_SIZE = 7;

.visible .entry _Z10blurKernelPhS_ii(
	.param .u64 .ptr .align 1 _Z10blurKernelPhS_ii_param_0,
	.param .u64 .ptr .align 1 _Z10blurKernelPhS_ii_param_1,
	.param .u32 _Z10blurKernelPhS_ii_param_2,
	.param .u32 _Z10blurKernelPhS_ii_param_3
)
{
	.reg .pred 	%p<36>;
	.reg .b16 	%rs<5>;
	.reg .b32 	%r<112>;
	.reg .b64 	%rd<17>;

	ld.param.u64 	%rd6, [_Z10blurKernelPhS_ii_param_0];
	ld.param.u64 	%rd5, [_Z10blurKernelPhS_ii_param_1];
	ld.param.u32 	%r56, [_Z10blurKernelPhS_ii_param_2];
	ld.param.u32 	%r58, [_Z10blurKernelPhS_ii_param_3];
	cvta.to.global.u64 	%rd1, %rd6;
	mov.u32 	%r59, %ctaid.x;
	mov.u32 	%r60, %ntid.x;
	mov.u32 	%r61, %tid.x;
	mad.lo.s32 	%r1, %r59, %r60, %r61;
	mov.u32 	%r62, %ctaid.y;
	mov.u32 	%r63, %ntid.y;
	mov.u32 	%r64, %tid.y;
	mad.lo.s32 	%r65, %r62, %r63, %r64;
	setp.gt.s32 	%p5, %r1, %r56;
	setp.gt.s32 	%p6, %r65, %r58;
	or.pred  	%p7, %p5, %p6;
	@%p7 bra 	$L__BB0_28;
	ld.global.s32 	%rd2, [BLUR_SIZE];
	setp.lt.s64 	%p8, %rd2, 0;
	@%p8 bra 	$L__BB0_27;
	cvt.u32.u64 	%r67, %rd2;
	neg.s32 	%r3, %r67;
	sub.s32 	%r4, %r1, %r67;
	setp.lt.s32 	%p9, %r4, 0;
	setp.gt.s32 	%p10, %r4, %r56;
	or.pred  	%p1, %p9, %p10;
	sub.s32 	%r5, 1, %r67;
	and.b32  	%r6, %r67, 1;
	add.s32 	%r68, %r5, %r1;
	setp.lt.s32 	%p11, %r68, 0;
	setp.gt.s32 	%p12, %r68, %r56;
	or.pred  	%p2, %p11, %p12;
	add.s32 	%r69, %r4, 2;
	setp.lt.s32 	%p13, %r69, 0;
	setp.gt.s32 	%p14, %r69, %r56;
	or.pred  	%p3, %p13, %p14;
	sub.s32 	%r7, 3, %r67;
	add.s32 	%r8, %r1, 1;
	mov.b32 	%r105, 0;
	cvt.s64.s32 	%rd9, %r1;
	sub.s64 	%rd10, %rd9, %rd2;
	mov.u32 	%r87, %r3;
	mov.u32 	%r104, %r105;
$L__BB0_3:
	add.s32 	%r70, %r87, %r65;
	setp.lt.s32 	%p15, %r70, 0;
	setp.gt.s32 	%p16, %r70, %r58;
	or.pred  	%p4, %p15, %p16;
	mul.lo.s32 	%r12, %r70, %r56;
	or.pred  	%p17, %p4, %p1;
	add.s32 	%r71, %r4, %r12;
	cvt.s64.s32 	%rd7, %r71;
	add.s64 	%rd3, %rd1, %rd7;
	@%p17 bra 	$L__BB0_5;
	ld.global.u8 	%r72, [%rd3];
	add.s32 	%r104, %r104, %r72;
	add.s32 	%r105, %r105, 1;
$L__BB0_5:
	setp.eq.s32 	%p18, %r6, 0;
	mov.u32 	%r94, %r5;
	@%p18 bra 	$L__BB0_10;
	or.pred  	%p19, %p4, %p2;
	@%p19 bra 	$L__BB0_8;
	cvt.s64.s32 	%rd8, %r12;
	add.s64 	%rd11, %rd10, %rd8;
	add.s64 	%rd12, %rd1, %rd11;
	ld.global.u8 	%r73, [%rd12+1];
	add.s32 	%r104, %r104, %r73;
	add.s32 	%r105, %r105, 1;
$L__BB0_8:
	or.pred  	%p20, %p4, %p3;
	mov.u32 	%r94, %r7;
	@%p20 bra 	$L__BB0_10;
	ld.global.u8 	%r74, [%rd3+2];
	add.s32 	%r104, %r104, %r74;
	add.s32 	%r105, %r105, 1;
$L__BB0_10:
	setp.lt.u32 	%p21, %r67, 2;
	@%p21 bra 	$L__BB0_25;
	add.s32 	%r99, %r3, %r94;
	add.s32 	%r98, %r8, %r94;
	add.s32 	%r76, %r1, %r94;
	add.s32 	%r97, %r76, %r12;
$L__BB0_12:
	cvt.s64.s32 	%rd13, %r97;
	add.s64 	%rd4, %rd1, %rd13;
	@%p4 bra 	$L__BB0_15;
	add.s32 	%r77, %r98, -1;
	setp.lt.s32 	%p22, %r77, 0;
	setp.gt.s32 	%p23, %r77, %r56;
	or.pred  	%p24, %p22, %p23;
	@%p24 bra 	$L__BB0_15;
	ld.global.u8 	%r78, [%rd4];
	add.s32 	%r104, %r104, %r78;
	add.s32 	%r105, %r105, 1;
$L__BB0_15:
	@%p4 bra 	$L__BB0_18;
	setp.lt.s32 	%p25, %r98, 0;
	setp.gt.s32 	%p26, %r98, %r56;
	or.pred  	%p27, %p25, %p26;
	@%p27 bra 	$L__BB0_18;
	ld.global.u8 	%r79, [%rd4+1];
	add.s32 	%r104, %r104, %r79;
	add.s32 	%r105, %r105, 1;
$L__BB0_18:
	@%p4 bra 	$L__BB0_21;
	add.s32 	%r80, %r98, 1;
	setp.lt.s32 	%p28, %r80, 0;
	setp.gt.s32 	%p29, %r80, %r56;
	or.pred  	%p30, %p28, %p29;
	@%p30 bra 	$L__BB0_21;
	ld.global.u8 	%r81, [%rd4+2];
	add.s32 	%r104, %r104, %r81;
	add.s32 	%r105, %r105, 1;
$L__BB0_21:
	@%p4 bra 	$L__BB0_24;
	add.s32 	%r82, %r98, 2;
	setp.lt.s32 	%p31, %r82, 0;
	setp.gt.s32 	%p32, %r82, %r56;
	or.pred  	%p33, %p31, %p32;
	@%p33 bra 	$L__BB0_24;
	ld.global.u8 	%r83, [%rd4+3];
	add.s32 	%r104, %r104, %r83;
	add.s32 	%r105, %r105, 1;
$L__BB0_24:
	add.s32 	%r99, %r99, 4;
	add.s32 	%r98, %r98, 4;
	add.s32 	%r97, %r97, 4;
	setp.ne.s32 	%p34, %r99, 1;
	@%p34 bra 	$L__BB0_12;
$L__BB0_25:
	add.s32 	%r55, %r87, 1;
	setp.ne.s32 	%p35, %r87, %r67;
	mov.u32 	%r87, %r55;
	@%p35 bra 	$L__BB0_3;
	div.s32 	%r85, %r104, %r105;
	cvt.u16.u32 	%rs4, %r85;
$L__BB0_27:
	mad.lo.s32 	%r86, %r56, %r65, %r1;
	cvt.s64.s32 	%rd14, %r86;
	cvta.to.global.u64 	%rd15, %rd5;
	add.s64 	%rd16, %rd15, %rd14;
	st.global.u8 	[%rd16], %rs4;
$L__BB0_28:
	ret;

}


// ===== COMPILED SASS (sm_100) =====

	.target	sm_100

	.elftype	@"ET_EXEC"


//--------------------- .note.nv.tkinfo           --------------------------
	.section	.note.nv.tkinfo,"",@"SHT_NOTE"
	.sectionflags	@"SHF_NOTE_NV_TKINFO"
	.tkinfo
        /*0018*/ 	.word	0x00000002
        /*0030*/ 	.string	""
        /*0030*/ 	.string	"ptxas"
        /*0030*/ 	.string	"Cuda compilation tools, release 13.0, V13.0.88"
        /*0030*/ 	.string	"Build cuda_13.0.r13.0/compiler.36424714_0"
        /*0030*/ 	.string	"-arch sm_100 -m 64 "



//--------------------- .note.nv.cuinfo           --------------------------
	.section	.note.nv.cuinfo,"",@"SHT_NOTE"
	.sectionflags	@"SHF_NOTE_NV_CUINFO"
        /*0018*/ 	.short	0x0002
        /*001a*/ 	.short	0x0064
        /*001c*/ 	.short	0x0082
	.zero		2


//--------------------- .nv.info                  --------------------------
	.section	.nv.info,"",@"SHT_CUDA_INFO"
	.align	4


	//----- nvinfo : EIATTR_REGCOUNT
	.align		4
        /*0000*/ 	.byte	0x04, 0x2f
        /*0002*/ 	.short	(.L_2 - .L_1)
	.align		4
.L_1:
        /*0004*/ 	.word	index@(_Z10blurKernelPhS_ii)
        /*0008*/ 	.word	0x00000018


	//----- nvinfo : EIATTR_FRAME_SIZE
	.align		4
.L_2:
        /*000c*/ 	.byte	0x04, 0x11
        /*000e*/ 	.short	(.L_4 - .L_3)
	.align		4
.L_3:
        /*0010*/ 	.word	index@(_Z10blurKernelPhS_ii)
        /*0014*/ 	.word	0x00000000


	//----- nvinfo : EIATTR_MIN_STACK_SIZE
	.align		4
.L_4:
        /*0018*/ 	.byte	0x04, 0x12
        /*001a*/ 	.short	(.L_6 - .L_5)
	.align		4
.L_5:
        /*001c*/ 	.word	index@(_Z10blurKernelPhS_ii)
        /*0020*/ 	.word	0x00000000
.L_6:


//--------------------- .nv.compat                --------------------------
	.section	.nv.compat,"",@"SHT_CUDA_COMPAT_INFO"
	.align	4
        /*0000*/ 	.byte	0x02, 0x09, 0x00, 0x00, 0x02, 0x02, 0x01, 0x00, 0x02, 0x05, 0x05, 0x00, 0x03, 0x07, 0x01, 0x01
        /*0010*/ 	.byte	0x02, 0x03, 0x00, 0x00, 0x02, 0x06, 0x01, 0x00, 0x04, 0x0b, 0x08, 0x00, 0x09, 0x00, 0x00, 0x00
        /*0020*/ 	.byte	0x00, 0x00, 0x00, 0x00


//--------------------- .nv.info._Z10blurKernelPhS_ii --------------------------
	.section	.nv.info._Z10blurKernelPhS_ii,"",@"SHT_CUDA_INFO"
	.sectionflags	@""
	.align	4


	//----- nvinfo : EIATTR_CUDA_API_VERSION
	.align		4
        /*0000*/ 	.byte	0x04, 0x37
        /*0002*/ 	.short	(.L_8 - .L_7)
.L_7:
        /*0004*/ 	.word	0x00000082


	//----- nvinfo : EIATTR_KPARAM_INFO
	.align		4
.L_8:
        /*0008*/ 	.byte	0x04, 0x17
        /*000a*/ 	.short	(.L_10 - .L_9)
.L_9:
        /*000c*/ 	.word	0x00000000
        /*0010*/ 	.short	0x0003
        /*0012*/ 	.short	0x0014
        /*0014*/ 	.byte	0x00, 0xf0, 0x11, 0x00


	//----- nvinfo : EIATTR_KPARAM_INFO
	.align		4
.L_10:
        /*0018*/ 	.byte	0x04, 0x17
        /*001a*/ 	.short	(.L_12 - .L_11)
.L_11:
        /*001c*/ 	.word	0x00000000
        /*0020*/ 	.short	0x0002
        /*0022*/ 	.short	0x0010
        /*0024*/ 	.byte	0x00, 0xf0, 0x11, 0x00


	//----- nvinfo : EIATTR_KPARAM_INFO
	.align		4
.L_12:
        /*0028*/ 	.byte	0x04, 0x17
        /*002a*/ 	.short	(.L_14 - .L_13)
.L_13:
        /*002c*/ 	.word	0x00000000
        /*0030*/ 	.short	0x0001
        /*0032*/ 	.short	0x0008
        /*0034*/ 	.byte	0x00, 0xf5, 0x21, 0x00


	//----- nvinfo : EIATTR_KPARAM_INFO
	.align		4
.L_14:
        /*0038*/ 	.byte	0x04, 0x17
        /*003a*/ 	.short	(.L_16 - .L_15)
.L_15:
        /*003c*/ 	.word	0x00000000
        /*0040*/ 	.short	0x0000
        /*0042*/ 	.short	0x0000
        /*0044*/ 	.byte	0x00, 0xf5, 0x21, 0x00


	//----- nvinfo : EIATTR_SPARSE_MMA_MASK
	.align		4
.L_16:
        /*0048*/ 	.byte	0x03, 0x50
        /*004a*/ 	.short	0x0000


	//----- nvinfo : EIATTR_MAXREG_COUNT
	.align		4
        /*004c*/ 	.byte	0x03, 0x1b
        /*004e*/ 	.short	0x00ff


	//----- nvinfo : EIATTR_MERCURY_ISA_VERSION
	.align		4
        /*0050*/ 	.byte	0x03, 0x5f
        /*0052*/ 	.short	0x0101


	//----- nvinfo : EIATTR_VRC_CTA_INIT_COUNT
	.align		4
        /*0054*/ 	.byte	0x02, 0x4a
	.zero		1
	.zero		1


	//----- nvinfo : EIATTR_EXIT_INSTR_OFFSETS
	.align		4
        /*0058*/ 	.byte	0x04, 0x1c
        /*005a*/ 	.short	(.L_18 - .L_17)


	//   ....[0]....
.L_17:
        /*005c*/ 	.word	0x000000c0


	//   ....[1]....
        /*0060*/ 	.word	0x000008d0


	//----- nvinfo : EIATTR_CBANK_PARAM_SIZE
	.align		4
.L_18:
        /*0064*/ 	.byte	0x03, 0x19
        /*0066*/ 	.short	0x0018


	//----- nvinfo : EIATTR_PARAM_CBANK
	.align		4
        /*0068*/ 	.byte	0x04, 0x0a
        /*006a*/ 	.short	(.L_20 - .L_19)
	.align		4
.L_19:
        /*006c*/ 	.word	index@(.nv.constant0._Z10blurKernelPhS_ii)
        /*0070*/ 	.short	0x0380
        /*0072*/ 	.short	0x0018


	//----- nvinfo : EIATTR_SW_WAR
	.align		4
.L_20:
        /*0074*/ 	.byte	0x04, 0x36
        /*0076*/ 	.short	(.L_22 - .L_21)
.L_21:
        /*0078*/ 	.word	0x00000008
.L_22:


//--------------------- .nv.callgraph             --------------------------
	.section	.nv.callgraph,"",@"SHT_CUDA_CALLGRAPH"
	.align	4
	.sectionentsize	8
	.align		4
        /*0000*/ 	.word	0x00000000
	.align		4
        /*0004*/ 	.word	0xffffffff
	.align		4
        /*0008*/ 	.word	0x00000000
	.align		4
        /*000c*/ 	.word	0xfffffffe
	.align		4
        /*0010*/ 	.word	0x00000000
	.align		4
        /*0014*/ 	.word	0xfffffffd
	.align		4
        /*0018*/ 	.word	0x00000000
	.align		4
        /*001c*/ 	.word	0xfffffffc


//--------------------- .nv.constant4             --------------------------
	.section	.nv.constant4,"a",@progbits
	.align	8
	.align		8
.nv.constant4:
        /*0000*/ 	.dword	BLUR_SIZE


//--------------------- .text._Z10blurKernelPhS_ii --------------------------
	.section	.text._Z10blurKernelPhS_ii,"ax",@progbits
	.align	128
        .global         _Z10blurKernelPhS_ii
        .type           _Z10blurKernelPhS_ii,@function
        .size           _Z10blurKernelPhS_ii,(.L_x_6 - _Z10blurKernelPhS_ii)
        .other          _Z10blurKernelPhS_ii,@"STO_CUDA_ENTRY STV_DEFAULT"
_Z10blurKernelPhS_ii:
.text._Z10blurKernelPhS_ii:
[----:B------:R-:W-:Y:S01]  /*0000*/  LDC R1, c[0x0][0x37c] ;  /* 0x0000df00ff017b82 */ /* 0x000fe20000000800 */
[----:B------:R-:W0:Y:S07]  /*0010*/  S2R R3, SR_TID.Y ;  /* 0x0000000000037919 */ /* 0x000e2e0000002200 */
[----:B------:R-:W1:Y:S01]  /*0020*/  LDC R5, c[0x0][0x360] ;  /* 0x0000d800ff057b82 */ /* 0x000e620000000800 */
[----:B------:R-:W2:Y:S01]  /*0030*/  LDCU.64 UR4, c[0x0][0x390] ;  /* 0x00007200ff0477ac */ /* 0x000ea20008000a00 */
[----:B------:R-:W1:Y:S06]  /*0040*/  S2R R2, SR_TID.X ;  /* 0x0000000000027919 */ /* 0x000e6c0000002100 */
[----:B------:R-:W0:Y:S08]  /*0050*/  S2UR UR7, SR_CTAID.Y ;  /* 0x00000000000779c3 */ /* 0x000e300000002600 */
[----:B------:R-:W0:Y:S08]  /*0060*/  LDC R0, c[0x0][0x364] ;  /* 0x0000d900ff007b82 */ /* 0x000e300000000800 */
[----:B------:R-:W1:Y:S01]  /*0070*/  S2UR UR6, SR_CTAID.X ;  /* 0x00000000000679c3 */ /* 0x000e620000002500 */
[----:B0-----:R-:W-:-:S05]  /*0080*/  IMAD R0, R0, UR7, R3 ;  /* 0x0000000700007c24 */ /* 0x001fca000f8e0203 */
[----:B--2---:R-:W-:Y:S01]  /*0090*/  ISETP.GT.AND P0, PT, R0, UR5, PT ;  /* 0x0000000500007c0c */ /* 0x004fe2000bf04270 */
[----:B-1----:R-:W-:-:S05]  /*00a0*/  IMAD R5, R5, UR6, R2 ;  /* 0x0000000605057c24 */ /* 0x002fca000f8e0202 */
[----:B------:R-:W-:-:S13]  /*00b0*/  ISETP.GT.OR P0, PT, R5, UR4, P0 ;  /* 0x0000000405007c0c */ /* 0x000fda0008704670 */
[----:B------:R-:W-:Y:S05]  /*00c0*/  @P0 EXIT ;  /* 0x000000000000094d */ /* 0x000fea0003800000 */
[----:B------:R-:W0:Y:S01]  /*00d0*/  LDC.64 R6, c[0x4][RZ] ;  /* 0x01000000ff067b82 */ /* 0x000e220000000a00 */
[----:B------:R-:W0:Y:S02]  /*00e0*/  LDCU.64 UR6, c[0x0][0x358] ;  /* 0x00006b00ff0677ac */ /* 0x000e240008000a00 */
[----:B0-----:R-:W2:Y:S02]  /*00f0*/  LDG.E R6, desc[UR6][R6.64] ;  /* 0x0000000606067981 */ /* 0x001ea4000c1e1900 */
[----:B--2---:R-:W-:-:S04]  /*0100*/  SHF.R.S32.HI R16, RZ, 0x1f, R6 ;  /* 0x0000001fff107819 */ /* 0x004fc80000011406 */
[----:B------:R-:W-:-:S13]  /*0110*/  ISETP.GE.AND P0, PT, R16, RZ, PT ;  /* 0x000000ff1000720c */ /* 0x000fda0003f06270 */
[----:B------:R-:W-:Y:S05]  /*0120*/  @!P0 BRA `(.L_x_0) ;  /* 0x0000000400d48947 */ /* 0x000fea0003800000 */
[C---:B------:R-:W-:Y:S01]  /*0130*/  IADD3 R10, PT, PT, -R6.reuse, 0x1, RZ ;  /* 0x00000001060a7810 */ /* 0x040fe20007ffe1ff */
[C-C-:B------:R-:W-:Y:S01]  /*0140*/  IMAD.IADD R11, R5.reuse, 0x1, -R6.reuse ;  /* 0x00000001050b7824 */ /* 0x140fe200078e0a06 */
[C---:B------:R-:W-:Y:S01]  /*0150*/  IADD3 R12, P3, PT, R5.reuse, -R6, RZ ;  /* 0x80000006050c7210 */ /* 0x040fe20007f7e0ff */
[----:B------:R-:W-:Y:S01]  /*0160*/  IMAD.MOV R13, RZ, RZ, -R6 ;  /* 0x000000ffff0d7224 */ /* 0x000fe200078e0a06 */
[----:B------:R-:W-:Y:S01]  /*0170*/  IADD3 R14, PT, PT, -R6, 0x3, RZ ;  /* 0x00000003060e7810 */ /* 0x000fe20007ffe1ff */
[----:B------:R-:W-:Y:S01]  /*0180*/  IMAD.IADD R2, R5, 0x1, R10 ;  /* 0x0000000105027824 */ /* 0x000fe200078e020a */
[C---:B------:R-:W-:Y:S01]  /*0190*/  ISETP.GT.AND P2, PT, R11.reuse, UR4, PT ;  /* 0x000000040b007c0c */ /* 0x040fe2000bf44270 */
[----:B------:R-:W-:Y:S01]  /*01a0*/  VIADD R3, R11, 0x2 ;  /* 0x000000020b037836 */ /* 0x000fe20000000000 */
[C---:B------:R-:W-:Y:S01]  /*01b0*/  LEA.HI.X.SX32 R16, R5.reuse, ~R16, 0x1, P3 ;  /* 0x8000001005107211 */ /* 0x040fe200018f0eff */
[----:B------:R-:W-:Y:S01]  /*01c0*/  VIADD R15, R5, 0x1 ;  /* 0x00000001050f7836 */ /* 0x000fe20000000000 */
[----:B------:R-:W-:Y:S01]  /*01d0*/  ISETP.GT.AND P1, PT, R2, UR4, PT ;  /* 0x0000000402007c0c */ /* 0x000fe2000bf24270 */
[----:B------:R-:W-:Y:S01]  /*01e0*/  IMAD.MOV.U32 R4, RZ, RZ, RZ ;  /* 0x000000ffff047224 */ /* 0x000fe200078e00ff */
[----:B------:R-:W-:Y:S01]  /*01f0*/  ISETP.GT.AND P0, PT, R3, UR4, PT ;  /* 0x0000000403007c0c */ /* 0x000fe2000bf04270 */
[----:B------:R-:W-:Y:S01]  /*0200*/  IMAD.MOV.U32 R7, RZ, RZ, RZ ;  /* 0x000000ffff077224 */ /* 0x000fe200078e00ff */
[----:B------:R-:W-:-:S02]  /*0210*/  ISETP.LT.OR P2, PT, R11, RZ, P2 ;  /* 0x000000ff0b00720c */ /* 0x000fc40001741670 */
[----:B------:R-:W-:Y:S02]  /*0220*/  ISETP.LT.OR P1, PT, R2, RZ, P1 ;  /* 0x000000ff0200720c */ /* 0x000fe40000f21670 */
[----:B------:R-:W-:Y:S02]  /*0230*/  ISETP.LT.OR P0, PT, R3, RZ, P0 ;  /* 0x000000ff0300720c */ /* 0x000fe40000701670 */
[----:B------:R-:W-:-:S11]  /*0240*/  P2R R21, PR, RZ, 0x4 ;  /* 0x00000004ff157803 */ /* 0x000fd60000000000 */
.L_x_4:
[----:B------:R-:W0:Y:S01]  /*0250*/  LDCU.64 UR4, c[0x0][0x390] ;  /* 0x00007200ff0477ac */ /* 0x000e220008000a00 */
[----:B------:R-:W-:Y:S01]  /*0260*/  IMAD.IADD R2, R0, 0x1, R13 ;  /* 0x0000000100027824 */ /* 0x000fe200078e020d */
[----:B------:R-:W-:Y:S01]  /*0270*/  ISETP.NE.AND P3, PT, R21, RZ, PT ;  /* 0x000000ff1500720c */ /* 0x000fe20003f65270 */
[----:B------:R-:W1:Y:S03]  /*0280*/  LDCU.64 UR8, c[0x0][0x380] ;  /* 0x00007000ff0877ac */ /* 0x000e660008000a00 */
[C---:B0-----:R-:W-:Y:S01]  /*0290*/  ISETP.GT.AND P2, PT, R2.reuse, UR5, PT ;  /* 0x0000000502007c0c */ /* 0x041fe2000bf44270 */
[----:B------:R-:W-:-:S03]  /*02a0*/  IMAD R17, R2, UR4, RZ ;  /* 0x0000000402117c24 */ /* 0x000fc6000f8e02ff */
[----:B------:R-:W-:Y:S01]  /*02b0*/  ISETP.LT.OR P2, PT, R2, RZ, P2 ;  /* 0x000000ff0200720c */ /* 0x000fe20001741670 */
[----:B------:R-:W-:-:S03]  /*02c0*/  IMAD.IADD R3, R11, 0x1, R17 ;  /* 0x000000010b037824 */ /* 0x000fc600078e0211 */
[----:B------:R-:W-:Y:S02]  /*02d0*/  PLOP3.LUT P4, PT, P2, P3, PT, 0xf8, 0x8f ;  /* 0x00000000008f781c */ /* 0x000fe40001787f70 */
[----:B-1----:R-:W-:-:S04]  /*02e0*/  IADD3 R2, P3, PT, R3, UR8, RZ ;  /* 0x0000000803027c10 */ /* 0x002fc8000ff7e0ff */
[----:B------:R-:W-:-:S07]  /*02f0*/  LEA.HI.X.SX32 R3, R3, UR9, 0x1, P3 ;  /* 0x0000000903037c11 */ /* 0x000fce00098f0eff */
[----:B------:R-:W2:Y:S01]  /*0300*/  @!P4 LDG.E.U8 R8, desc[UR6][R2.64] ;  /* 0x000000060208c981 */ /* 0x000ea2000c1e1100 */
[C---:B------:R-:W-:Y:S01]  /*0310*/  LOP3.LUT P5, RZ, R6.reuse, 0x1, RZ, 0xc0, !PT ;  /* 0x0000000106ff7812 */ /* 0x040fe200078ac0ff */
[----:B------:R-:W-:Y:S01]  /*0320*/  IMAD.MOV.U32 R18, RZ, RZ, R10 ;  /* 0x000000ffff127224 */ /* 0x000fe200078e000a */
[----:B------:R-:W-:Y:S01]  /*0330*/  ISETP.GE.U32.AND P3, PT, R6, 0x2, PT ;  /* 0x000000020600780c */ /* 0x000fe20003f66070 */
[----:B------:R-:W-:Y:S02]  /*0340*/  @!P4 VIADD R4, R4, 0x1 ;  /* 0x000000010404c836 */ /* 0x000fe40000000000 */
[----:B--2---:R-:W-:-:S08]  /*0350*/  @!P4 IMAD.IADD R7, R7, 0x1, R8 ;  /* 0x000000010707c824 */ /* 0x004fd000078e0208 */
[----:B------:R-:W-:Y:S05]  /*0360*/  @!P5 BRA `(.L_x_1) ;  /* 0x000000000030d947 */ /* 0x000fea0003800000 */
[----:B------:R-:W-:-:S13]  /*0370*/  PLOP3.LUT P4, PT, P2, P1, PT, 0xf8, 0x8f ;  /* 0x00000000008f781c */ /* 0x000fda0001783f70 */
[--C-:B------:R-:W-:Y:S02]  /*0380*/  @!P4 SHF.R.S32.HI R9, RZ, 0x1f, R17.reuse ;  /* 0x0000001fff09c819 */ /* 0x100fe40000011411 */
[----:B------:R-:W-:-:S04]  /*0390*/  @!P4 IADD3 R8, P5, P6, R12, UR8, R17 ;  /* 0x000000080c08cc10 */ /* 0x000fc8000febe011 */
[----:B------:R-:W-:Y:S02]  /*03a0*/  @!P4 IADD3.X R9, PT, PT, R16, UR9, R9, P5, P6 ;  /* 0x000000091009cc10 */ /* 0x000fe4000afec409 */
[----:B------:R-:W-:-:S03]  /*03b0*/  PLOP3.LUT P5, PT, P2, P0, PT, 0xf8, 0x8f ;  /* 0x00000000008f781c */ /* 0x000fc600017a1f70 */
[----:B------:R-:W2:Y:S10]  /*03c0*/  @!P4 LDG.E.U8 R8, desc[UR6][R8.64+0x1] ;  /* 0x000001060808c981 */ /* 0x000eb4000c1e1100 */
[----:B------:R-:W3:Y:S01]  /*03d0*/  @!P5 LDG.E.U8 R2, desc[UR6][R2.64+0x2] ;  /* 0x000002060202d981 */ /* 0x000ee2000c1e1100 */
[----:B------:R-:W-:-:S02]  /*03e0*/  @!P4 VIADD R4, R4, 0x1 ;  /* 0x000000010404c836 */ /* 0x000fc40000000000 */
[----:B------:R-:W-:Y:S02]  /*03f0*/  IMAD.MOV.U32 R18, RZ, RZ, R14 ;  /* 0x000000ffff127224 */ /* 0x000fe400078e000e */
[----:B------:R-:W-:Y:S02]  /*0400*/  @!P5 VIADD R4, R4, 0x1 ;  /* 0x000000010404d836 */ /* 0x000fe40000000000 */
[----:B--2---:R-:W-:-:S04]  /*0410*/  @!P4 IMAD.IADD R7, R7, 0x1, R8 ;  /* 0x000000010707c824 */ /* 0x004fc800078e0208 */
[----:B---3--:R-:W-:-:S07]  /*0420*/  @!P5 IMAD.IADD R7, R7, 0x1, R2 ;  /* 0x000000010707d824 */ /* 0x008fce00078e0202 */
.L_x_1:
[C---:B------:R-:W-:Y:S01]  /*0430*/  ISETP.NE.AND P4, PT, R13.reuse, R6, PT ;  /* 0x000000060d00720c */ /* 0x040fe20003f85270 */
[----:B------:R-:W-:Y:S01]  /*0440*/  VIADD R13, R13, 0x1 ;  /* 0x000000010d0d7836 */ /* 0x000fe20000000000 */
[----:B------:R-:W-:Y:S11]  /*0450*/  @!P3 BRA `(.L_x_2) ;  /* 0x00000000009cb947 */ /* 0x000ff60003800000 */
[----:B------:R-:W-:Y:S01]  /*0460*/  IADD3 R17, PT, PT, R17, R5, R18 ;  /* 0x0000000511117210 */ /* 0x000fe20007ffe012 */
[----:B------:R-:W-:Y:S01]  /*0470*/  IMAD.IADD R8, R18, 0x1, -R6 ;  /* 0x0000000112087824 */ /* 0x000fe200078e0a06 */
[----:B------:R-:W0:Y:S01]  /*0480*/  LDCU UR4, c[0x0][0x390] ;  /* 0x00007200ff0477ac */ /* 0x000e220008000800 */
[----:B------:R-:W-:Y:S01]  /*0490*/  IMAD.IADD R9, R15, 0x1, R18 ;  /* 0x000000010f097824 */ /* 0x000fe200078e0212 */
[----:B------:R-:W1:Y:S06]  /*04a0*/  LDCU.64 UR8, c[0x0][0x380] ;  /* 0x00007000ff0877ac */ /* 0x000e6c0008000a00 */
.L_x_3:
[----:B------:R-:W-:Y:S01]  /*04b0*/  VIADD R3, R9, 0xffffffff ;  /* 0xffffffff09037836 */ /* 0x000fe20000000000 */
[----:B-1----:R-:W-:-:S04]  /*04c0*/  IADD3 R2, P3, PT, R17, UR8, RZ ;  /* 0x0000000811027c10 */ /* 0x002fc8000ff7e0ff */
[----:B0-----:R-:W-:-:S04]  /*04d0*/  ISETP.GT.AND P5, PT, R3, UR4, PT ;  /* 0x0000000403007c0c */ /* 0x001fc8000bfa4270 */
[----:B------:R-:W-:Y:S02]  /*04e0*/  ISETP.LT.OR P5, PT, R3, RZ, P5 ;  /* 0x000000ff0300720c */ /* 0x000fe40002fa1670 */
[----:B------:R-:W-:Y:S02]  /*04f0*/  LEA.HI.X.SX32 R3, R17, UR9, 0x1, P3 ;  /* 0x0000000911037c11 */ /* 0x000fe400098f0eff */
[----:B------:R-:W-:Y:S02]  /*0500*/  PLOP3.LUT P5, PT, P2, P5, PT, 0xf8, 0x8f ;  /* 0x00000000008f781c */ /* 0x000fe400017abf70 */
[----:B------:R-:W-:-:S04]  /*0510*/  ISETP.GT.AND P3, PT, R9, UR4, PT ;  /* 0x0000000409007c0c */ /* 0x000fc8000bf64270 */
[----:B------:R-:W-:-:S04]  /*0520*/  ISETP.LT.OR P3, PT, R9, RZ, P3 ;  /* 0x000000ff0900720c */ /* 0x000fc80001f61670 */
[----:B------:R-:W-:-:S03]  /*0530*/  PLOP3.LUT P3, PT, P2, P3, PT, 0xf8, 0x8f ;  /* 0x00000000008f781c */ /* 0x000fc60001767f70 */
[----:B------:R-:W2:Y:S10]  /*0540*/  @!P5 LDG.E.U8 R18, desc[UR6][R2.64] ;  /* 0x000000060212d981 */ /* 0x000eb4000c1e1100 */
[----:B------:R-:W3:Y:S01]  /*0550*/  @!P3 LDG.E.U8 R20, desc[UR6][R2.64+0x1] ;  /* 0x000001060214b981 */ /* 0x000ee2000c1e1100 */
[----:B------:R-:W-:-:S02]  /*0560*/  VIADD R19, R9, 0x1 ;  /* 0x0000000109137836 */ /* 0x000fc40000000000 */
[----:B------:R-:W-:-:S04]  /*0570*/  @!P5 VIADD R4, R4, 0x1 ;  /* 0x000000010404d836 */ /* 0x000fc80000000000 */
[----:B------:R-:W-:Y:S02]  /*0580*/  @!P3 VIADD R4, R4, 0x1 ;  /* 0x000000010404b836 */ /* 0x000fe40000000000 */
[----:B--2---:R-:W-:Y:S01]  /*0590*/  @!P5 IMAD.IADD R7, R7, 0x1, R18 ;  /* 0x000000010707d824 */ /* 0x004fe200078e0212 */
[----:B------:R-:W-:Y:S01]  /*05a0*/  ISETP.GT.AND P5, PT, R19, UR4, PT ;  /* 0x0000000413007c0c */ /* 0x000fe2000bfa4270 */
[----:B------:R-:W-:-:S03]  /*05b0*/  VIADD R18, R9, 0x2 ;  /* 0x0000000209127836 */ /* 0x000fc60000000000 */
[----:B------:R-:W-:-:S04]  /*05c0*/  ISETP.LT.OR P5, PT, R19, RZ, P5 ;  /* 0x000000ff1300720c */ /* 0x000fc80002fa1670 */
[----:B------:R-:W-:Y:S01]  /*05d0*/  PLOP3.LUT P5, PT, P2, P5, PT, 0xf8, 0x8f ;  /* 0x00000000008f781c */ /* 0x000fe200017abf70 */
[----:B---3--:R-:W-:Y:S01]  /*05e0*/  @!P3 IMAD.IADD R7, R7, 0x1, R20 ;  /* 0x000000010707b824 */ /* 0x008fe200078e0214 */
[----:B------:R-:W-:-:S04]  /*05f0*/  ISETP.GT.AND P3, PT, R18, UR4, PT ;  /* 0x0000000412007c0c */ /* 0x000fc8000bf64270 */
[----:B------:R-:W-:-:S04]  /*0600*/  ISETP.LT.OR P3, PT, R18, RZ, P3 ;  /* 0x000000ff1200720c */ /* 0x000fc80001f61670 */
[----:B------:R-:W-:-:S03]  /*0610*/  PLOP3.LUT P3, PT, P2, P3, PT, 0xf8, 0x8f ;  /* 0x00000000008f781c */ /* 0x000fc60001767f70 */
[----:B------:R-:W2:Y:S10]  /*0620*/  @!P5 LDG.E.U8 R18, desc[UR6][R2.64+0x2] ;  /* 0x000002060212d981 */ /* 0x000eb4000c1e1100 */
[----:B------:R-:W3:Y:S01]  /*0630*/  @!P3 LDG.E.U8 R20, desc[UR6][R2.64+0x3] ;  /* 0x000003060214b981 */ /* 0x000ee2000c1e1100 */
[----:B------:R-:W-:-:S02]  /*0640*/  VIADD R8, R8, 0x4 ;  /* 0x0000000408087836 */ /* 0x000fc40000000000 */
[----:B------:R-:W-:Y:S02]  /*0650*/  @!P5 VIADD R4, R4, 0x1 ;  /* 0x000000010404d836 */ /* 0x000fe40000000000 */
[----:B------:R-:W-:Y:S02]  /*0660*/  VIADD R17, R17, 0x4 ;  /* 0x0000000411117836 */ /* 0x000fe40000000000 */
[----:B------:R-:W-:Y:S02]  /*0670*/  VIADD R9, R9, 0x4 ;  /* 0x0000000409097836 */ /* 0x000fe40000000000 */
[----:B------:R-:W-:Y:S02]  /*0680*/  @!P3 VIADD R4, R4, 0x1 ;  /* 0x000000010404b836 */ /* 0x000fe40000000000 */
[----:B--2---:R-:W-:Y:S01]  /*0690*/  @!P5 IMAD.IADD R7, R7, 0x1, R18 ;  /* 0x000000010707d824 */ /* 0x004fe200078e0212 */
[----:B------:R-:W-:-:S03]  /*06a0*/  ISETP.NE.AND P5, PT, R8, 0x1, PT ;  /* 0x000000010800780c */ /* 0x000fc60003fa5270 */
[----:B---3--:R-:W-:-:S10]  /*06b0*/  @!P3 IMAD.IADD R7, R7, 0x1, R20 ;  /* 0x000000010707b824 */ /* 0x008fd400078e0214 */
[----:B------:R-:W-:Y:S05]  /*06c0*/  @P5 BRA `(.L_x_3) ;  /* 0xfffffffc00785947 */ /* 0x000fea000383ffff */
.L_x_2:
[----:B------:R-:W-:Y:S05]  /*06d0*/  @P4 BRA `(.L_x_4) ;  /* 0xfffffff800dc4947 */ /* 0x000fea000383ffff */
[-C--:B------:R-:W-:Y:S02]  /*06e0*/  IABS R9, R4.reuse ;  /* 0x0000000400097213 */ /* 0x080fe40000000000 */
[----:B------:R-:W-:Y:S02]  /*06f0*/  IABS R10, R7 ;  /* 0x00000007000a7213 */ /* 0x000fe40000000000 */
[----:B------:R-:W0:Y:S01]  /*0700*/  I2F.RP R6, R9 ;  /* 0x0000000900067306 */ /* 0x000e220000209400 */
[-C--:B------:R-:W-:Y:S02]  /*0710*/  IABS R12, R4.reuse ;  /* 0x00000004000c7213 */ /* 0x080fe40000000000 */
[----:B------:R-:W-:-:S04]  /*0720*/  LOP3.LUT R7, R7, R4, RZ, 0x3c, !PT ;  /* 0x0000000407077212 */ /* 0x000fc800078e3cff */
[----:B------:R-:W-:Y:S01]  /*0730*/  ISETP.GE.AND P2, PT, R7, RZ, PT ;  /* 0x000000ff0700720c */ /* 0x000fe20003f46270 */
[----:B0-----:R-:W0:Y:S02]  /*0740*/  MUFU.RCP R6, R6 ;  /* 0x0000000600067308 */ /* 0x001e240000001000 */
[----:B0-----:R-:W-:Y:S02]  /*0750*/  VIADD R2, R6, 0xffffffe ;  /* 0x0ffffffe06027836 */ /* 0x001fe40000000000 */
[----:B------:R-:W-:-:S04]  /*0760*/  IMAD.MOV R6, RZ, RZ, -R12 ;  /* 0x000000ffff067224 */ /* 0x000fc800078e0a0c */
[----:B------:R0:W1:Y:S02]  /*0770*/  F2I.FTZ.U32.TRUNC.NTZ R3, R2 ;  /* 0x0000000200037305 */ /* 0x000064000021f000 */
[----:B0-----:R-:W-:Y:S02]  /*0780*/  IMAD.MOV.U32 R2, RZ, RZ, RZ ;  /* 0x000000ffff027224 */ /* 0x001fe400078e00ff */
[----:B-1----:R-:W-:-:S04]  /*0790*/  IMAD.MOV R8, RZ, RZ, -R3 ;  /* 0x000000ffff087224 */ /* 0x002fc800078e0a03 */
[----:B------:R-:W-:Y:S02]  /*07a0*/  IMAD R11, R8, R9, RZ ;  /* 0x00000009080b7224 */ /* 0x000fe400078e02ff */
[----:B------:R-:W-:Y:S02]  /*07b0*/  IMAD.MOV.U32 R8, RZ, RZ, R10 ;  /* 0x000000ffff087224 */ /* 0x000fe400078e000a */
[----:B------:R-:W-:-:S06]  /*07c0*/  IMAD.HI.U32 R3, R3, R11, R2 ;  /* 0x0000000b03037227 */ /* 0x000fcc00078e0002 */
[----:B------:R-:W-:-:S04]  /*07d0*/  IMAD.HI.U32 R3, R3, R8, RZ ;  /* 0x0000000803037227 */ /* 0x000fc800078e00ff */
[----:B------:R-:W-:-:S05]  /*07e0*/  IMAD R2, R3, R6, R8 ;  /* 0x0000000603027224 */ /* 0x000fca00078e0208 */
[----:B------:R-:W-:-:S13]  /*07f0*/  ISETP.GT.U32.AND P1, PT, R9, R2, PT ;  /* 0x000000020900720c */ /* 0x000fda0003f24070 */
[----:B------:R-:W-:Y:S02]  /*0800*/  @!P1 IMAD.IADD R2, R2, 0x1, -R9 ;  /* 0x0000000102029824 */ /* 0x000fe400078e0a09 */
[----:B------:R-:W-:Y:S01]  /*0810*/  @!P1 VIADD R3, R3, 0x1 ;  /* 0x0000000103039836 */ /* 0x000fe20000000000 */
[----:B------:R-:W-:Y:S02]  /*0820*/  ISETP.NE.AND P1, PT, R4, RZ, PT ;  /* 0x000000ff0400720c */ /* 0x000fe40003f25270 */
[----:B------:R-:W-:-:S13]  /*0830*/  ISETP.GE.U32.AND P0, PT, R2, R9, PT ;  /* 0x000000090200720c */ /* 0x000fda0003f06070 */
[----:B------:R-:W-:-:S04]  /*0840*/  @P0 VIADD R3, R3, 0x1 ;  /* 0x0000000103030836 */ /* 0x000fc80000000000 */
[----:B------:R-:W-:-:S04]  /*0850*/  IMAD.MOV.U32 R7, RZ, RZ, R3 ;  /* 0x000000ffff077224 */ /* 0x000fc800078e0003 */
[----:B------:R-:W-:Y:S01]  /*0860*/  @!P2 IMAD.MOV R7, RZ, RZ, -R7 ;  /* 0x000000ffff07a224 */ /* 0x000fe200078e0a07 */
[----:B------:R-:W-:-:S07]  /*0870*/  @!P1 LOP3.LUT R7, RZ, R4, RZ, 0x33, !PT ;  /* 0x00000004ff079212 */ /* 0x000fce00078e33ff */
.L_x_0:
[----:B------:R-:W0:Y:S01]  /*0880*/  LDCU.64 UR8, c[0x0][0x388] ;  /* 0x00007100ff0877ac */ /* 0x000e220008000a00 */
[----:B------:R-:W-:-:S05]  /*0890*/  IMAD R0, R0, UR4, R5 ;  /* 0x0000000400007c24 */ /* 0x000fca000f8e0205 */
[----:B0-----:R-:W-:-:S04]  /*08a0*/  IADD3 R2, P0, PT, R0, UR8, RZ ;  /* 0x0000000800027c10 */ /* 0x001fc8000ff1e0ff */
[----:B------:R-:W-:-:S05]  /*08b0*/  LEA.HI.X.SX32 R3, R0, UR9, 0x1, P0 ;  /* 0x0000000900037c11 */ /* 0x000fca00080f0eff */
[----:B------:R-:W-:Y:S01]  /*08c0*/  STG.E.U8 desc[UR6][R2.64], R7 ;  /* 0x0000000702007986 */ /* 0x000fe2000c101106 */
[----:B------:R-:W-:Y:S05]  /*08d0*/  EXIT ;  /* 0x000000000000794d */ /* 0x000fea0003800000 */
.L_x_5:
[----:B------:R-:W-:-:S00]  /*08e0*/  BRA `(.L_x_5) ;  /* 0xfffffffc00fc7947 */ /* 0x000fc0000383ffff */
[----:B------:R-:W-:-:S00]  /*08f0*/  NOP ;  /* 0x0000000000007918 */ /* 0x000fc00000000000 */
        /* <DEDUP_REMOVED lines=8> */
.L_x_6:


//--------------------- .nv.global.init           --------------------------
	.section	.nv.global.init,"aw",@progbits
	.align	4
.nv.global.init:
	.type		BLUR_SIZE,@object
	.size		BLUR_SIZE,(.L_0 - BLUR_SIZE)
BLUR_SIZE:
        /*0000*/ 	.byte	0x07, 0x00, 0x00, 0x00
.L_0:


//--------------------- .nv.shared.reserved.0     --------------------------
	.section	.nv.shared.reserved.0,"aw",@nobits
	.weak		__nv_reservedSMEM_offset_0_alias
	.size		__nv_reservedSMEM_offset_0_alias, 0, 64
	.other		__nv_reservedSMEM_offset_0_alias,@"STO_CUDA_RESERVED_SHARED STV_DEFAULT"
__nv_reservedSMEM_offset_0_alias:
	.zero		0
	.zero		64


//--------------------- .nv.constant0._Z10blurKernelPhS_ii --------------------------
	.section	.nv.constant0._Z10blurKernelPhS_ii,"a",@progbits
	.sectionflags	@""
	.align	4
.nv.constant0._Z10blurKernelPhS_ii:
	.zero		920


//--------------------- SYMBOLS --------------------------

	.type		.nv.reservedSmem.offset0,@object
	.size		.nv.reservedSmem.offset0,0x4
